//
// Generated by NVIDIA NVVM Compiler
//
// Compiler Build ID: CL-36424714
// Cuda compilation tools, release 13.0, V13.0.88
// Based on NVVM 20.0.0
//

.version 9.0
.target sm_100
.address_size 64

	// .globl	_Z13matmul_kernelPKfS0_mmmPf

.visible .entry _Z13matmul_kernelPKfS0_mmmPf(
	.param .u64 .ptr .align 1 _Z13matmul_kernelPKfS0_mmmPf_param_0,
	.param .u64 .ptr .align 1 _Z13matmul_kernelPKfS0_mmmPf_param_1,
	.param .u64 _Z13matmul_kernelPKfS0_mmmPf_param_2,
	.param .u64 _Z13matmul_kernelPKfS0_mmmPf_param_3,
	.param .u64 _Z13matmul_kernelPKfS0_mmmPf_param_4,
	.param .u64 .ptr .align 1 _Z13matmul_kernelPKfS0_mmmPf_param_5
)
{
	.reg .pred 	%p<13>;
	.reg .b32 	%r<10>;
	.reg .b32 	%f<68>;
	.reg .b64 	%rd<106>;

	ld.param.u64 	%rd26, [_Z13matmul_kernelPKfS0_mmmPf_param_0];
	ld.param.u64 	%rd27, [_Z13matmul_kernelPKfS0_mmmPf_param_1];
	ld.param.u64 	%rd28, [_Z13matmul_kernelPKfS0_mmmPf_param_2];
	ld.param.u64 	%rd23, [_Z13matmul_kernelPKfS0_mmmPf_param_3];
	ld.param.u64 	%rd29, [_Z13matmul_kernelPKfS0_mmmPf_param_4];
	cvta.to.global.u64 	%rd1, %rd27;
	cvta.to.global.u64 	%rd2, %rd26;
	mov.u32 	%r1, %ctaid.x;
	mov.u32 	%r2, %ntid.x;
	mov.u32 	%r3, %tid.x;
	mad.lo.s32 	%r4, %r1, %r2, %r3;
	cvt.u64.u32 	%rd3, %r4;
	mov.u32 	%r5, %ctaid.y;
	mov.u32 	%r6, %ntid.y;
	mov.u32 	%r7, %tid.y;
	mad.lo.s32 	%r8, %r5, %r6, %r7;
	cvt.u64.u32 	%rd4, %r8;
	setp.le.u64 	%p1, %rd28, %rd3;
	setp.le.u64 	%p2, %rd29, %rd4;
	or.pred  	%p3, %p1, %p2;
	@%p3 bra 	$L__BB0_14;
	setp.eq.s64 	%p4, %rd23, 0;
	mov.f32 	%f67, 0f00000000;
	@%p4 bra 	$L__BB0_13;
	mul.lo.s64 	%rd5, %rd23, %rd3;
	and.b64  	%rd6, %rd23, 7;
	setp.lt.u64 	%p5, %rd23, 8;
	mov.f32 	%f67, 0f00000000;
	mov.b64 	%rd104, 0;
	@%p5 bra 	$L__BB0_5;
	and.b64  	%rd104, %rd23, -8;
	shl.b64 	%rd31, %rd4, 2;
	add.s64 	%rd101, %rd1, %rd31;
	shl.b64 	%rd9, %rd29, 5;
	shl.b64 	%rd32, %rd5, 2;
	add.s64 	%rd33, %rd32, %rd2;
	add.s64 	%rd100, %rd33, 16;
	mov.f32 	%f67, 0f00000000;
	mov.u64 	%rd102, %rd104;
$L__BB0_4:
	.pragma "nounroll";
	ld.global.f32 	%f17, [%rd100+-16];
	ld.global.f32 	%f18, [%rd101];
	fma.rn.f32 	%f19, %f17, %f18, %f67;
	ld.global.f32 	%f20, [%rd100+-12];
	shl.b64 	%rd34, %rd29, 2;
	add.s64 	%rd35, %rd101, %rd34;
	ld.global.f32 	%f21, [%rd35];
	fma.rn.f32 	%f22, %f20, %f21, %f19;
	ld.global.f32 	%f23, [%rd100+-8];
	add.s64 	%rd36, %rd35, %rd34;
	ld.global.f32 	%f24, [%rd36];
	fma.rn.f32 	%f25, %f23, %f24, %f22;
	ld.global.f32 	%f26, [%rd100+-4];
	add.s64 	%rd37, %rd36, %rd34;
	ld.global.f32 	%f27, [%rd37];
	fma.rn.f32 	%f28, %f26, %f27, %f25;
	ld.global.f32 	%f29, [%rd100];
	add.s64 	%rd38, %rd37, %rd34;
	ld.global.f32 	%f30, [%rd38];
	fma.rn.f32 	%f31, %f29, %f30, %f28;
	ld.global.f32 	%f32, [%rd100+4];
	add.s64 	%rd39, %rd38, %rd34;
	ld.global.f32 	%f33, [%rd39];
	fma.rn.f32 	%f34, %f32, %f33, %f31;
	ld.global.f32 	%f35, [%rd100+8];
	add.s64 	%rd40, %rd39, %rd34;
	ld.global.f32 	%f36, [%rd40];
	fma.rn.f32 	%f37, %f35, %f36, %f34;
	ld.global.f32 	%f38, [%rd100+12];
	add.s64 	%rd41, %rd40, %rd34;
	ld.global.f32 	%f39, [%rd41];
	fma.rn.f32 	%f67, %f38, %f39, %f37;
	add.s64 	%rd102, %rd102, -8;
	add.s64 	%rd101, %rd101, %rd9;
	add.s64 	%rd100, %rd100, 32;
	setp.ne.s64 	%p6, %rd102, 0;
	@%p6 bra 	$L__BB0_4;
$L__BB0_5:
	setp.eq.s64 	%p7, %rd6, 0;
	@%p7 bra 	$L__BB0_13;
	and.b64  	%rd18, %rd23, 3;
	setp.lt.u64 	%p8, %rd6, 4;
	@%p8 bra 	$L__BB0_8;
	add.s64 	%rd42, %rd104, %rd5;
	shl.b64 	%rd43, %rd42, 2;
	add.s64 	%rd44, %rd2, %rd43;
	ld.global.f32 	%f41, [%rd44];
	mad.lo.s64 	%rd45, %rd104, %rd29, %rd4;
	shl.b64 	%rd46, %rd45, 2;
	add.s64 	%rd47, %rd1, %rd46;
	ld.global.f32 	%f42, [%rd47];
	fma.rn.f32 	%f43, %f41, %f42, %f67;
	add.s64 	%rd48, %rd104, 1;
	and.b64  	%rd49, %rd48, 4294967295;
	add.s64 	%rd50, %rd49, %rd5;
	shl.b64 	%rd51, %rd50, 2;
	add.s64 	%rd52, %rd2, %rd51;
	ld.global.f32 	%f44, [%rd52];
	mad.lo.s64 	%rd53, %rd49, %rd29, %rd4;
	shl.b64 	%rd54, %rd53, 2;
	add.s64 	%rd55, %rd1, %rd54;
	ld.global.f32 	%f45, [%rd55];
	fma.rn.f32 	%f46, %f44, %f45, %f43;
	add.s64 	%rd56, %rd104, 2;
	and.b64  	%rd57, %rd56, 4294967295;
	add.s64 	%rd58, %rd57, %rd5;
	shl.b64 	%rd59, %rd58, 2;
	add.s64 	%rd60, %rd2, %rd59;
	ld.global.f32 	%f47, [%rd60];
	mad.lo.s64 	%rd61, %rd57, %rd29, %rd4;
	shl.b64 	%rd62, %rd61, 2;
	add.s64 	%rd63, %rd1, %rd62;
	ld.global.f32 	%f48, [%rd63];
	fma.rn.f32 	%f49, %f47, %f48, %f46;
	add.s64 	%rd64, %rd104, 3;
	and.b64  	%rd65, %rd64, 4294967295;
	add.s64 	%rd66, %rd65, %rd5;
	shl.b64 	%rd67, %rd66, 2;
	add.s64 	%rd68, %rd2, %rd67;
	ld.global.f32 	%f50, [%rd68];
	mad.lo.s64 	%rd69, %rd65, %rd29, %rd4;
	shl.b64 	%rd70, %rd69, 2;
	add.s64 	%rd71, %rd1, %rd70;
	ld.global.f32 	%f51, [%rd71];
	fma.rn.f32 	%f67, %f50, %f51, %f49;
	add.s64 	%rd72, %rd104, 4;
	and.b64  	%rd104, %rd72, 4294967295;
$L__BB0_8:
	setp.eq.s64 	%p9, %rd18, 0;
	@%p9 bra 	$L__BB0_13;
	setp.eq.s64 	%p10, %rd18, 1;
	@%p10 bra 	$L__BB0_11;
	add.s64 	%rd73, %rd104, %rd5;
	shl.b64 	%rd74, %rd73, 2;
	add.s64 	%rd75, %rd2, %rd74;
	ld.global.f32 	%f53, [%rd75];
	mad.lo.s64 	%rd76, %rd104, %rd29, %rd4;
	shl.b64 	%rd77, %rd76, 2;
	add.s64 	%rd78, %rd1, %rd77;
	ld.global.f32 	%f54, [%rd78];
	fma.rn.f32 	%f55, %f53, %f54, %f67;
	add.s64 	%rd79, %rd104, 1;
	and.b64  	%rd80, %rd79, 4294967295;
	add.s64 	%rd81, %rd80, %rd5;
	shl.b64 	%rd82, %rd81, 2;
	add.s64 	%rd83, %rd2, %rd82;
	ld.global.f32 	%f56, [%rd83];
	mad.lo.s64 	%rd84, %rd80, %rd29, %rd4;
	shl.b64 	%rd85, %rd84, 2;
	add.s64 	%rd86, %rd1, %rd85;
	ld.global.f32 	%f57, [%rd86];
	fma.rn.f32 	%f67, %f56, %f57, %f55;
	add.s64 	%rd87, %rd104, 2;
	and.b64  	%rd104, %rd87, 4294967295;
$L__BB0_11:
	and.b64  	%rd88, %rd23, 1;
	setp.eq.b64 	%p11, %rd88, 1;
	not.pred 	%p12, %p11;
	@%p12 bra 	$L__BB0_13;
	add.s64 	%rd89, %rd104, %rd5;
	shl.b64 	%rd90, %rd89, 2;
	add.s64 	%rd91, %rd2, %rd90;
	ld.global.f32 	%f58, [%rd91];
	mad.lo.s64 	%rd92, %rd104, %rd29, %rd4;
	shl.b64 	%rd93, %rd92, 2;
	add.s64 	%rd94, %rd1, %rd93;
	ld.global.f32 	%f59, [%rd94];
	fma.rn.f32 	%f67, %f58, %f59, %f67;
$L__BB0_13:
	ld.param.u64 	%rd99, [_Z13matmul_kernelPKfS0_mmmPf_param_5];
	mad.lo.s64 	%rd95, %rd29, %rd3, %rd4;
	cvta.to.global.u64 	%rd96, %rd99;
	shl.b64 	%rd97, %rd95, 2;
	add.s64 	%rd98, %rd96, %rd97;
	st.global.f32 	[%rd98], %f67;
$L__BB0_14:
	ret;

}


// ===== COMPILED SASS (sm_100) =====

	.target	sm_100

	.elftype	@"ET_EXEC"


//--------------------- .note.nv.tkinfo           --------------------------
	.section	.note.nv.tkinfo,"",@"SHT_NOTE"
	.sectionflags	@"SHF_NOTE_NV_TKINFO"
	.tkinfo
        /*0018*/ 	.word	0x00000002
        /*0030*/ 	.string	""
        /*0030*/ 	.string	"ptxas"
        /*0030*/ 	.string	"Cuda compilation tools, release 13.0, V13.0.88"
        /*0030*/ 	.string	"Build cuda_13.0.r13.0/compiler.36424714_0"
        /*0030*/ 	.string	"-arch sm_100 -m 64 "



//--------------------- .note.nv.cuinfo           --------------------------
	.section	.note.nv.cuinfo,"",@"SHT_NOTE"
	.sectionflags	@"SHF_NOTE_NV_CUINFO"
        /*0018*/ 	.short	0x0002
        /*001a*/ 	.short	0x0064
        /*001c*/ 	.short	0x0082
	.zero		2


//--------------------- .nv.info                  --------------------------
	.section	.nv.info,"",@"SHT_CUDA_INFO"
	.align	4


	//----- nvinfo : EIATTR_REGCOUNT
	.align		4
        /*0000*/ 	.byte	0x04, 0x2f
        /*0002*/ 	.short	(.L_1 - .L_0)
	.align		4
.L_0:
        /*0004*/ 	.word	index@(_Z13matmul_kernelPKfS0_mmmPf)
        /*0008*/ 	.word	0x00000020


	//----- nvinfo : EIATTR_FRAME_SIZE
	.align		4
.L_1:
        /*000c*/ 	.byte	0x04, 0x11
        /*000e*/ 	.short	(.L_3 - .L_2)
	.align		4
.L_2:
        /*0010*/ 	.word	index@(_Z13matmul_kernelPKfS0_mmmPf)
        /*0014*/ 	.word	0x00000000


	//----- nvinfo : EIATTR_MIN_STACK_SIZE
	.align		4
.L_3:
        /*0018*/ 	.byte	0x04, 0x12
        /*001a*/ 	.short	(.L_5 - .L_4)
	.align		4
.L_4:
        /*001c*/ 	.word	index@(_Z13matmul_kernelPKfS0_mmmPf)
        /*0020*/ 	.word	0x00000000
.L_5:


//--------------------- .nv.compat                --------------------------
	.section	.nv.compat,"",@"SHT_CUDA_COMPAT_INFO"
	.align	4
        /*0000*/ 	.byte	0x02, 0x09, 0x00, 0x00, 0x02, 0x02, 0x01, 0x00, 0x02, 0x05, 0x05, 0x00, 0x03, 0x07, 0x01, 0x01
        /*0010*/ 	.byte	0x02, 0x03, 0x00, 0x00, 0x02, 0x06, 0x01, 0x00, 0x04, 0x0b, 0x08, 0x00, 0x09, 0x00, 0x00, 0x00
        /*0020*/ 	.byte	0x00, 0x00, 0x00, 0x00


//--------------------- .nv.info._Z13matmul_kernelPKfS0_mmmPf --------------------------
	.section	.nv.info._Z13matmul_kernelPKfS0_mmmPf,"",@"SHT_CUDA_INFO"
	.sectionflags	@""
	.align	4


	//----- nvinfo : EIATTR_CUDA_API_VERSION
	.align		4
        /*0000*/ 	.byte	0x04, 0x37
        /*0002*/ 	.short	(.L_7 - .L_6)
.L_6:
        /*0004*/ 	.word	0x00000082


	//----- nvinfo : EIATTR_KPARAM_INFO
	.align		4
.L_7:
        /*0008*/ 	.byte	0x04, 0x17
        /*000a*/ 	.short	(.L_9 - .L_8)
.L_8:
        /*000c*/ 	.word	0x00000000
        /*0010*/ 	.short	0x0005
        /*0012*/ 	.short	0x0028
        /*0014*/ 	.byte	0x00, 0xf5, 0x21, 0x00


	//----- nvinfo : EIATTR_KPARAM_INFO
	.align		4
.L_9:
        /*0018*/ 	.byte	0x04, 0x17
        /*001a*/ 	.short	(.L_11 - .L_10)
.L_10:
        /*001c*/ 	.word	0x00000000
        /*0020*/ 	.short	0x0004
        /*0022*/ 	.short	0x0020
        /*0024*/ 	.byte	0x00, 0xf0, 0x21, 0x00


	//----- nvinfo : EIATTR_KPARAM_INFO
	.align		4
.L_11:
        /*0028*/ 	.byte	0x04, 0x17
        /*002a*/ 	.short	(.L_13 - .L_12)
.L_12:
        /*002c*/ 	.word	0x00000000
        /*0030*/ 	.short	0x0003
        /*0032*/ 	.short	0x0018
        /*0034*/ 	.byte	0x00, 0xf0, 0x21, 0x00


	//----- nvinfo : EIATTR_KPARAM_INFO
	.align		4
.L_13:
        /*0038*/ 	.byte	0x04, 0x17
        /*003a*/ 	.short	(.L_15 - .L_14)
.L_14:
        /*003c*/ 	.word	0x00000000
        /*0040*/ 	.short	0x0002
        /*0042*/ 	.short	0x0010
        /*0044*/ 	.byte	0x00, 0xf0, 0x21, 0x00


	//----- nvinfo : EIATTR_KPARAM_INFO
	.align		4
.L_15:
        /*0048*/ 	.byte	0x04, 0x17
        /*004a*/ 	.short	(.L_17 - .L_16)
.L_16:
        /*004c*/ 	.word	0x00000000
        /*0050*/ 	.short	0x0001
        /*0052*/ 	.short	0x0008
        /*0054*/ 	.byte	0x00, 0xf5, 0x21, 0x00


	//----- nvinfo : EIATTR_KPARAM_INFO
	.align		4
.L_17:
        /*0058*/ 	.byte	0x04, 0x17
        /*005a*/ 	.short	(.L_19 - .L_18)
.L_18:
        /*005c*/ 	.word	0x00000000
        /*0060*/ 	.short	0x0000
        /*0062*/ 	.short	0x0000
        /*0064*/ 	.byte	0x00, 0xf5, 0x21, 0x00


	//----- nvinfo : EIATTR_SPARSE_MMA_MASK
	.align		4
.L_19:
        /*0068*/ 	.byte	0x03, 0x50
        /*006a*/ 	.short	0x0000


	//----- nvinfo : EIATTR_MAXREG_COUNT
	.align		4
        /*006c*/ 	.byte	0x03, 0x1b
        /*006e*/ 	.short	0x00ff


	//----- nvinfo : EIATTR_MERCURY_ISA_VERSION
	.align		4
        /*0070*/ 	.byte	0x03, 0x5f
        /*0072*/ 	.short	0x0101


	//----- nvinfo : EIATTR_VRC_CTA_INIT_COUNT
	.align		4
        /*0074*/ 	.byte	0x02, 0x4a
	.zero		1
	.zero		1


	//----- nvinfo : EIATTR_EXIT_INSTR_OFFSETS
	.align		4
        /*0078*/ 	.byte	0x04, 0x1c
        /*007a*/ 	.short	(.L_21 - .L_20)


	//   ....[0]....
.L_20:
        /*007c*/ 	.word	0x000000f0


	//   ....[1]....
        /*0080*/ 	.word	0x00000dc0


	//----- nvinfo : EIATTR_CBANK_PARAM_SIZE
	.align		4
.L_21:
        /*0084*/ 	.byte	0x03, 0x19
        /*0086*/ 	.short	0x0030


	//----- nvinfo : EIATTR_PARAM_CBANK
	.align		4
        /*0088*/ 	.byte	0x04, 0x0a
        /*008a*/ 	.short	(.L_23 - .L_22)
	.align		4
.L_22:
        /*008c*/ 	.word	index@(.nv.constant0._Z13matmul_kernelPKfS0_mmmPf)
        /*0090*/ 	.short	0x0380
        /*0092*/ 	.short	0x0030


	//----- nvinfo : EIATTR_SW_WAR
	.align		4
.L_23:
        /*0094*/ 	.byte	0x04, 0x36
        /*0096*/ 	.short	(.L_25 - .L_24)
.L_24:
        /*0098*/ 	.word	0x00000008
.L_25:


//--------------------- .nv.callgraph             --------------------------
	.section	.nv.callgraph,"",@"SHT_CUDA_CALLGRAPH"
	.align	4
	.sectionentsize	8
	.align		4
        /*0000*/ 	.word	0x00000000
	.align		4
        /*0004*/ 	.word	0xffffffff
	.align		4
        /*0008*/ 	.word	0x00000000
	.align		4
        /*000c*/ 	.word	0xfffffffe
	.align		4
        /*0010*/ 	.word	0x00000000
	.align		4
        /*0014*/ 	.word	0xfffffffd
	.align		4
        /*0018*/ 	.word	0x00000000
	.align		4
        /*001c*/ 	.word	0xfffffffc


//--------------------- .text._Z13matmul_kernelPKfS0_mmmPf --------------------------
	.section	.text._Z13matmul_kernelPKfS0_mmmPf,"ax",@progbits
	.align	128
        .global         _Z13matmul_kernelPKfS0_mmmPf
        .type           _Z13matmul_kernelPKfS0_mmmPf,@function
        .size           _Z13matmul_kernelPKfS0_mmmPf,(.L_x_6 - _Z13matmul_kernelPKfS0_mmmPf)
        .other          _Z13matmul_kernelPKfS0_mmmPf,@"STO_CUDA_ENTRY STV_DEFAULT"
_Z13matmul_kernelPKfS0_mmmPf:
.text._Z13matmul_kernelPKfS0_mmmPf:
[----:B------:R-:W-:Y:S01]  /*0000*/  LDC R1, c[0x0][0x37c] ;  /* 0x0000df00ff017b82 */ /* 0x000fe20000000800 */
[----:B------:R-:W0:Y:S07]  /*0010*/  S2R R13, SR_TID.Y ;  /* 0x00000000000d7919 */ /* 0x000e2e0000002200 */
[----:B------:R-:W1:Y:S01]  /*0020*/  LDC R0, c[0x0][0x360] ;  /* 0x0000d800ff007b82 */ /* 0x000e620000000800 */
[----:B------:R-:W2:Y:S01]  /*0030*/  LDCU.64 UR6, c[0x0][0x390] ;  /* 0x00007200ff0677ac */ /* 0x000ea20008000a00 */
[----:B------:R-:W1:Y:S06]  /*0040*/  S2R R3, SR_TID.X ;  /* 0x0000000000037919 */ /* 0x000e6c0000002100 */
[----:B------:R-:W0:Y:S08]  /*0050*/  S2UR UR5, SR_CTAID.Y ;  /* 0x00000000000579c3 */ /* 0x000e300000002600 */
[----:B------:R-:W0:Y:S08]  /*0060*/  LDC R12, c[0x0][0x364] ;  /* 0x0000d900ff0c7b82 */ /* 0x000e300000000800 */
[----:B------:R-:W1:Y:S08]  /*0070*/  S2UR UR4, SR_CTAID.X ;  /* 0x00000000000479c3 */ /* 0x000e700000002500 */
[----:B------:R-:W3:Y:S01]  /*0080*/  LDC.64 R10, c[0x0][0x3a0] ;  /* 0x0000e800ff0a7b82 */ /* 0x000ee20000000a00 */
[----:B0-----:R-:W-:-:S02]  /*0090*/  IMAD R12, R12, UR5, R13 ;  /* 0x000000050c0c7c24 */ /* 0x001fc4000f8e020d */
[----:B-1----:R-:W-:-:S05]  /*00a0*/  IMAD R0, R0, UR4, R3 ;  /* 0x0000000400007c24 */ /* 0x002fca000f8e0203 */
[----:B--2---:R-:W-:Y:S02]  /*00b0*/  ISETP.GE.U32.AND P1, PT, R0, UR6, PT ;  /* 0x0000000600007c0c */ /* 0x004fe4000bf26070 */
[----:B---3--:R-:W-:-:S04]  /*00c0*/  ISETP.GE.U32.AND P0, PT, R12, R10, PT ;  /* 0x0000000a0c00720c */ /* 0x008fc80003f06070 */
[----:B------:R-:W-:-:S04]  /*00d0*/  ISETP.GE.U32.AND.EX P0, PT, RZ, R11, PT, P0 ;  /* 0x0000000bff00720c */ /* 0x000fc80003f06100 */
[----:B------:R-:W-:-:S13]  /*00e0*/  ISETP.GE.U32.OR.EX P0, PT, RZ, UR7, P0, P1 ;  /* 0x00000007ff007c0c */ /* 0x000fda0008706510 */
[----:B------:R-:W-:Y:S05]  /*00f0*/  @P0 EXIT ;  /* 0x000000000000094d */ /* 0x000fea0003800000 */
[----:B------:R-:W0:Y:S01]  /*0100*/  LDCU.64 UR8, c[0x0][0x398] ;  /* 0x00007300ff0877ac */ /* 0x000e220008000a00 */
[----:B------:R-:W-:Y:S01]  /*0110*/  IMAD.MOV.U32 R19, RZ, RZ, RZ ;  /* 0x000000ffff137224 */ /* 0x000fe200078e00ff */
[----:B------:R-:W1:Y:S01]  /*0120*/  LDCU.64 UR10, c[0x0][0x358] ;  /* 0x00006b00ff0a77ac */ /* 0x000e620008000a00 */
[----:B0-----:R-:W-:-:S04]  /*0130*/  UISETP.NE.U32.AND UP0, UPT, UR8, URZ, UPT ;  /* 0x000000ff0800728c */ /* 0x001fc8000bf05070 */
[----:B------:R-:W-:-:S09]  /*0140*/  UISETP.NE.AND.EX UP0, UPT, UR9, URZ, UPT, UP0 ;  /* 0x000000ff0900728c */ /* 0x000fd2000bf05300 */
[----:B-1----:R-:W-:Y:S05]  /*0150*/  BRA.U !UP0, `(.L_x_0) ;  /* 0x0000000908f87547 */ /* 0x002fea000b800000 */
[----:B------:R-:W-:Y:S02]  /*0160*/  UISETP.GE.U32.AND UP1, UPT, UR8, 0x8, UPT ;  /* 0x000000080800788c */ /* 0x000fe4000bf26070 */
[C---:B------:R-:W-:Y:S01]  /*0170*/  IMAD.WIDE.U32 R14, R0.reuse, UR8, RZ ;  /* 0x00000008000e7c25 */ /* 0x040fe2000f8e00ff */
[----:B------:R-:W-:Y:S02]  /*0180*/  ULOP3.LUT UR13, UR8, 0x7, URZ, 0xc0, !UPT ;  /* 0x00000007080d7892 */ /* 0x000fe4000f8ec0ff */
[----:B------:R-:W-:Y:S01]  /*0190*/  UISETP.GE.U32.AND.EX UP1, UPT, UR9, URZ, UPT, UP1 ;  /* 0x000000ff0900728c */ /* 0x000fe2000bf26110 */
[----:B------:R-:W-:Y:S01]  /*01a0*/  IMAD.MOV.U32 R19, RZ, RZ, RZ ;  /* 0x000000ffff137224 */ /* 0x000fe200078e00ff */
[----:B------:R-:W-:Y:S01]  /*01b0*/  UISETP.NE.U32.AND UP0, UPT, UR13, URZ, UPT ;  /* 0x000000ff0d00728c */ /* 0x000fe2000bf05070 */
[----:B------:R-:W-:Y:S01]  /*01c0*/  IMAD R2, R0, UR9, R15 ;  /* 0x0000000900027c24 */ /* 0x000fe2000f8e020f */
[----:B------:R-:W-:Y:S01]  /*01d0*/  UMOV UR4, URZ ;  /* 0x000000ff00047c82 */ /* 0x000fe20008000000 */
[----:B------:R-:W-:Y:S01]  /*01e0*/  UMOV UR5, URZ ;  /* 0x000000ff00057c82 */ /* 0x000fe20008000000 */
[----:B------:R-:W-:-:S03]  /*01f0*/  UISETP.NE.AND.EX UP0, UPT, URZ, URZ, UPT, UP0 ;  /* 0x000000ffff00728c */ /* 0x000fc6000bf05300 */
[----:B------:R-:W-:Y:S08]  /*0200*/  BRA.U !UP1, `(.L_x_1) ;  /* 0x0000000509047547 */ /* 0x000ff0000b800000 */
[----:B------:R-:W0:Y:S01]  /*0210*/  LDCU.128 UR16, c[0x0][0x380] ;  /* 0x00007000ff1077ac */ /* 0x000e220008000c00 */
[C-C-:B------:R-:W-:Y:S01]  /*0220*/  SHF.L.U64.HI R6, R10.reuse, 0x5, R11.reuse ;  /* 0x000000050a067819 */ /* 0x140fe2000001020b */
[----:B------:R-:W-:Y:S01]  /*0230*/  IMAD.MOV.U32 R19, RZ, RZ, RZ ;  /* 0x000000ffff137224 */ /* 0x000fe200078e00ff */
[C---:B------:R-:W-:Y:S01]  /*0240*/  SHF.L.U64.HI R8, R10.reuse, 0x2, R11 ;  /* 0x000000020a087819 */ /* 0x040fe2000001020b */
[----:B------:R-:W1:Y:S01]  /*0250*/  LDCU UR5, c[0x0][0x39c] ;  /* 0x00007380ff0577ac */ /* 0x000e620008000800 */
[----:B------:R-:W-:Y:S01]  /*0260*/  IMAD.SHL.U32 R5, R10, 0x4, RZ ;  /* 0x000000040a057824 */ /* 0x000fe200078e00ff */
[----:B------:R-:W-:-:S07]  /*0270*/  ULOP3.LUT UR4, UR8, 0xfffffff8, URZ, 0xc0, !UPT ;  /* 0xfffffff808047892 */ /* 0x000fce000f8ec0ff */
[----:B------:R-:W-:Y:S01]  /*0280*/  UMOV UR6, UR4 ;  /* 0x0000000400067c82 */ /* 0x000fe20008000000 */
[----:B0-----:R-:W-:Y:S02]  /*0290*/  LEA R7, P1, R14, UR16, 0x2 ;  /* 0x000000100e077c11 */ /* 0x001fe4000f8210ff */
[----:B------:R-:W-:Y:S02]  /*02a0*/  LEA R4, P0, R12, UR18, 0x2 ;  /* 0x000000120c047c11 */ /* 0x000fe4000f8010ff */
[----:B------:R-:W-:Y:S01]  /*02b0*/  LEA.HI.X R17, R14, UR17, R2, 0x2, P1 ;  /* 0x000000110e117c11 */ /* 0x000fe200088f1402 */
[----:B-1----:R-:W-:Y:S01]  /*02c0*/  UMOV UR7, UR5 ;  /* 0x0000000500077c82 */ /* 0x002fe20008000000 */
[----:B------:R-:W-:Y:S02]  /*02d0*/  IADD3 R7, P1, PT, R7, 0x10, RZ ;  /* 0x0000001007077810 */ /* 0x000fe40007f3e0ff */
[----:B------:R-:W-:-:S03]  /*02e0*/  LEA.HI.X R3, R12, UR19, RZ, 0x2, P0 ;  /* 0x000000130c037c11 */ /* 0x000fc600080f14ff */
[----:B------:R-:W-:-:S08]  /*02f0*/  IMAD.X R17, RZ, RZ, R17, P1 ;  /* 0x000000ffff117224 */ /* 0x000fd000008e0611 */
.L_x_2:
[----:B------:R-:W-:Y:S01]  /*0300*/  IMAD.MOV.U32 R22, RZ, RZ, R4 ;  /* 0x000000ffff167224 */ /* 0x000fe200078e0004 */
[----:B------:R-:W-:Y:S01]  /*0310*/  IADD3 R24, P0, PT, R4, R5, RZ ;  /* 0x0000000504187210 */ /* 0x000fe20007f1e0ff */
[----:B------:R-:W-:Y:S01]  /*0320*/  IMAD.MOV.U32 R23, RZ, RZ, R3 ;  /* 0x000000ffff177224 */ /* 0x000fe200078e0003 */
[----:B------:R-:W-:-:S03]  /*0330*/  MOV R16, R7 ;  /* 0x0000000700107202 */ /* 0x000fc60000000f00 */
[----:B------:R-:W-:Y:S01]  /*0340*/  IMAD.X R25, R3, 0x1, R8, P0 ;  /* 0x0000000103197824 */ /* 0x000fe200000e0608 */
[----:B------:R-:W2:Y:S01]  /*0350*/  LDG.E R22, desc[UR10][R22.64] ;  /* 0x0000000a16167981 */ /* 0x000ea2000c1e1900 */
[----:B------:R-:W-:-:S03]  /*0360*/  IADD3 R26, P0, PT, R24, R5, RZ ;  /* 0x00000005181a7210 */ /* 0x000fc60007f1e0ff */
[----:B------:R-:W3:Y:S04]  /*0370*/  LDG.E R7, desc[UR10][R24.64] ;  /* 0x0000000a18077981 */ /* 0x000ee8000c1e1900 */
[----:B------:R-:W4:Y:S04]  /*0380*/  LDG.E R28, desc[UR10][R16.64+-0x8] ;  /* 0xfffff80a101c7981 */ /* 0x000f28000c1e1900 */
[----:B------:R-:W2:Y:S01]  /*0390*/  LDG.E R23, desc[UR10][R16.64+-0x10] ;  /* 0xfffff00a10177981 */ /* 0x000ea2000c1e1900 */
[----:B------:R-:W-:-:S03]  /*03a0*/  IMAD.X R27, R25, 0x1, R8, P0 ;  /* 0x00000001191b7824 */ /* 0x000fc600000e0608 */
[----:B------:R-:W3:Y:S04]  /*03b0*/  LDG.E R24, desc[UR10][R16.64+-0xc] ;  /* 0xfffff40a10187981 */ /* 0x000ee8000c1e1900 */
[----:B------:R-:W4:Y:S01]  /*03c0*/  LDG.E R9, desc[UR10][R26.64] ;  /* 0x0000000a1a097981 */ /* 0x000f22000c1e1900 */
[----:B------:R-:W-:-:S03]  /*03d0*/  IADD3 R20, P0, PT, R26, R5, RZ ;  /* 0x000000051a147210 */ /* 0x000fc60007f1e0ff */
[----:B------:R-:W5:Y:S01]  /*03e0*/  LDG.E R29, desc[UR10][R16.64+0x8] ;  /* 0x0000080a101d7981 */ /* 0x000f62000c1e1900 */
[----:B------:R-:W-:Y:S02]  /*03f0*/  IADD3.X R21, PT, PT, R27, R8, RZ, P0, !PT ;  /* 0x000000081b157210 */ /* 0x000fe400007fe4ff */
[----:B------:R-:W-:-:S03]  /*0400*/  IADD3 R18, P0, PT, R20, R5, RZ ;  /* 0x0000000514127210 */ /* 0x000fc60007f1e0ff */
[----:B------:R-:W5:Y:S01]  /*0410*/  LDG.E R20, desc[UR10][R20.64] ;  /* 0x0000000a14147981 */ /* 0x000f62000c1e1900 */
[----:B--2---:R-:W-:Y:S01]  /*0420*/  FFMA R23, R23, R22, R19 ;  /* 0x0000001617177223 */ /* 0x004fe20000000013 */
[----:B------:R-:W-:Y:S01]  /*0430*/  IMAD.X R19, R21, 0x1, R8, P0 ;  /* 0x0000000115137824 */ /* 0x000fe200000e0608 */
[----:B------:R-:W-:Y:S01]  /*0440*/  IADD3 R22, P0, PT, R18, R5, RZ ;  /* 0x0000000512167210 */ /* 0x000fe20007f1e0ff */
[----:B------:R-:W2:Y:S01]  /*0450*/  LDG.E R21, desc[UR10][R16.64+0x4] ;  /* 0x0000040a10157981 */ /* 0x000ea2000c1e1900 */
[----:B---3--:R-:W-:-:S03]  /*0460*/  FFMA R25, R24, R7, R23 ;  /* 0x0000000718197223 */ /* 0x008fc60000000017 */
[--C-:B------:R-:W-:Y:S01]  /*0470*/  IMAD.X R23, R19, 0x1, R8.reuse, P0 ;  /* 0x0000000113177824 */ /* 0x100fe200000e0608 */
[----:B------:R-:W5:Y:S01]  /*0480*/  LDG.E R7, desc[UR10][R16.64+-0x4] ;  /* 0xfffffc0a10077981 */ /* 0x000f62000c1e1900 */
[----:B------:R-:W-:Y:S01]  /*0490*/  IADD3 R24, P0, PT, R22, R5, RZ ;  /* 0x0000000516187210 */ /* 0x000fe20007f1e0ff */
[----:B----4-:R-:W-:Y:S02]  /*04a0*/  FFMA R28, R28, R9, R25 ;  /* 0x000000091c1c7223 */ /* 0x010fe40000000019 */
[----:B------:R-:W3:Y:S02]  /*04b0*/  LDG.E R18, desc[UR10][R18.64] ;  /* 0x0000000a12127981 */ /* 0x000ee4000c1e1900 */
[----:B------:R-:W-:Y:S02]  /*04c0*/  IMAD.X R25, R23, 0x1, R8, P0 ;  /* 0x0000000117197824 */ /* 0x000fe400000e0608 */
[----:B------:R-:W3:Y:S01]  /*04d0*/  LDG.E R9, desc[UR10][R16.64] ;  /* 0x0000000a10097981 */ /* 0x000ee2000c1e1900 */
[----:B------:R-:W-:-:S03]  /*04e0*/  IADD3 R26, P0, PT, R24, R5, RZ ;  /* 0x00000005181a7210 */ /* 0x000fc60007f1e0ff */
[----:B------:R-:W2:Y:S02]  /*04f0*/  LDG.E R22, desc[UR10][R22.64] ;  /* 0x0000000a16167981 */ /* 0x000ea4000c1e1900 */
[----:B------:R-:W-:Y:S02]  /*0500*/  IMAD.X R27, R25, 0x1, R8, P0 ;  /* 0x00000001191b7824 */ /* 0x000fe400000e0608 */
[----:B------:R-:W4:Y:S04]  /*0510*/  LDG.E R24, desc[UR10][R24.64] ;  /* 0x0000000a18187981 */ /* 0x000f28000c1e1900 */
[----:B------:R-:W4:Y:S04]  /*0520*/  LDG.E R26, desc[UR10][R26.64] ;  /* 0x0000000a1a1a7981 */ /* 0x000f28000c1e1900 */
[----:B------:R0:W4:Y:S01]  /*0530*/  LDG.E R19, desc[UR10][R16.64+0xc] ;  /* 0x00000c0a10137981 */ /* 0x000122000c1e1900 */
[----:B------:R-:W-:-:S04]  /*0540*/  UIADD3 UR6, UP1, UPT, UR6, -0x8, URZ ;  /* 0xfffffff806067890 */ /* 0x000fc8000ff3e0ff */
[----:B------:R-:W-:Y:S02]  /*0550*/  UIADD3.X UR7, UPT, UPT, UR7, -0x1, URZ, UP1, !UPT ;  /* 0xffffffff07077890 */ /* 0x000fe40008ffe4ff */
[----:B------:R-:W-:-:S04]  /*0560*/  UISETP.NE.U32.AND UP1, UPT, UR6, URZ, UPT ;  /* 0x000000ff0600728c */ /* 0x000fc8000bf25070 */
[----:B------:R-:W-:Y:S01]  /*0570*/  UISETP.NE.AND.EX UP1, UPT, UR7, URZ, UPT, UP1 ;  /* 0x000000ff0700728c */ /* 0x000fe2000bf25310 */
[----:B------:R-:W-:-:S05]  /*0580*/  LEA R4, P0, R10, R4, 0x5 ;  /* 0x000000040a047211 */ /* 0x000fca00078028ff */
[----:B------:R-:W-:Y:S02]  /*0590*/  IMAD.X R3, R3, 0x1, R6, P0 ;  /* 0x0000000103037824 */ /* 0x000fe400000e0606 */
[----:B-----5:R-:W-:-:S04]  /*05a0*/  FFMA R20, R7, R20, R28 ;  /* 0x0000001407147223 */ /* 0x020fc8000000001c */
[----:B---3--:R-:W-:-:S04]  /*05b0*/  FFMA R18, R9, R18, R20 ;  /* 0x0000001209127223 */ /* 0x008fc80000000014 */
[----:B--2---:R-:W-:Y:S01]  /*05c0*/  FFMA R18, R21, R22, R18 ;  /* 0x0000001615127223 */ /* 0x004fe20000000012 */
[----:B------:R-:W-:-:S03]  /*05d0*/  IADD3 R7, P1, PT, R16, 0x20, RZ ;  /* 0x0000002010077810 */ /* 0x000fc60007f3e0ff */
[----:B----4-:R-:W-:Y:S01]  /*05e0*/  FFMA R18, R29, R24, R18 ;  /* 0x000000181d127223 */ /* 0x010fe20000000012 */
[----:B0-----:R-:W-:-:S03]  /*05f0*/  IADD3.X R17, PT, PT, RZ, R17, RZ, P1, !PT ;  /* 0x00000011ff117210 */ /* 0x001fc60000ffe4ff */
[----:B------:R-:W-:Y:S01]  /*0600*/  FFMA R19, R19, R26, R18 ;  /* 0x0000001a13137223 */ /* 0x000fe20000000012 */
[----:B------:R-:W-:Y:S06]  /*0610*/  BRA.U UP1, `(.L_x_2) ;  /* 0xfffffffd01387547 */ /* 0x000fec000b83ffff */
.L_x_1:
[----:B------:R-:W-:Y:S05]  /*0620*/  BRA.U !UP0, `(.L_x_0) ;  /* 0x0000000508c47547 */ /* 0x000fea000b800000 */
[----:B------:R-:W-:Y:S02]  /*0630*/  UISETP.GE.U32.AND UP1, UPT, UR13, 0x4, UPT ;  /* 0x000000040d00788c */ /* 0x000fe4000bf26070 */
[----:B------:R-:W-:Y:S02]  /*0640*/  ULOP3.LUT UR12, UR8, 0x3, URZ, 0xc0, !UPT ;  /* 0x00000003080c7892 */ /* 0x000fe4000f8ec0ff */
[----:B------:R-:W-:Y:S02]  /*0650*/  UISETP.GE.U32.AND.EX UP1, UPT, URZ, URZ, UPT, UP1 ;  /* 0x000000ffff00728c */ /* 0x000fe4000bf26110 */
[----:B------:R-:W-:-:S04]  /*0660*/  UISETP.NE.U32.AND UP0, UPT, UR12, URZ, UPT ;  /* 0x000000ff0c00728c */ /* 0x000fc8000bf05070 */
[----:B------:R-:W-:-:S03]  /*0670*/  UISETP.NE.AND.EX UP0, UPT, URZ, URZ, UPT, UP0 ;  /* 0x000000ffff00728c */ /* 0x000fc6000bf05300 */
[----:B------:R-:W-:Y:S08]  /*0680*/  BRA.U !UP1, `(.L_x_3) ;  /* 0x0000000109d47547 */ /* 0x000ff0000b800000 */
[----:B------:R-:W0:Y:S01]  /*0690*/  LDCU.128 UR16, c[0x0][0x380] ;  /* 0x00007000ff1077ac */ /* 0x000e220008000c00 */
[C---:B------:R-:W-:Y:S02]  /*06a0*/  IMAD R4, R10.reuse, UR5, RZ ;  /* 0x000000050a047c24 */ /* 0x040fe4000f8e02ff */
[----:B------:R-:W-:Y:S01]  /*06b0*/  IMAD.MOV.U32 R13, RZ, RZ, RZ ;  /* 0x000000ffff0d7224 */ /* 0x000fe200078e00ff */
[----:B------:R-:W-:Y:S02]  /*06c0*/  UIADD3 UR9, UPT, UPT, UR4, 0x1, URZ ;  /* 0x0000000104097890 */ /* 0x000fe4000fffe0ff */
[----:B------:R-:W-:Y:S01]  /*06d0*/  IMAD R5, R11, UR4, R4 ;  /* 0x000000040b057c24 */ /* 0x000fe2000f8e0204 */
[----:B------:R-:W-:Y:S02]  /*06e0*/  UIADD3 UR7, UPT, UPT, UR4, 0x2, URZ ;  /* 0x0000000204077890 */ /* 0x000fe4000fffe0ff */
[----:B------:R-:W-:Y:S01]  /*06f0*/  IMAD.WIDE.U32 R16, R10, UR4, R12 ;  /* 0x000000040a107c25 */ /* 0x000fe2000f8e000c */
[----:B------:R-:W-:-:S03]  /*0700*/  UIADD3 UR6, UPT, UPT, UR4, 0x3, URZ ;  /* 0x0000000304067890 */ /* 0x000fc6000fffe0ff */
[----:B------:R-:W-:-:S04]  /*0710*/  IMAD.WIDE.U32 R8, R10, UR9, R12 ;  /* 0x000000090a087c25 */ /* 0x000fc8000f8e000c */
[----:B------:R-:W-:Y:S02]  /*0720*/  IMAD.IADD R5, R17, 0x1, R5 ;  /* 0x0000000111057824 */ /* 0x000fe400078e0205 */
[C---:B------:R-:W-:Y:S01]  /*0730*/  IMAD R3, R11.reuse, UR9, R9 ;  /* 0x000000090b037c24 */ /* 0x040fe2000f8e0209 */
[----:B0-----:R-:W-:Y:S01]  /*0740*/  LEA R6, P0, R16, UR18, 0x2 ;  /* 0x0000001210067c11 */ /* 0x001fe2000f8010ff */
[----:B------:R-:W-:Y:S01]  /*0750*/  IMAD.WIDE.U32 R22, R10, UR7, R12 ;  /* 0x000000070a167c25 */ /* 0x000fe2000f8e000c */
[----:B------:R-:W-:Y:S02]  /*0760*/  LEA R4, P1, R8, UR18, 0x2 ;  /* 0x0000001208047c11 */ /* 0x000fe4000f8210ff */
[----:B------:R-:W-:Y:S01]  /*0770*/  LEA.HI.X R7, R16, UR19, R5, 0x2, P0 ;  /* 0x0000001310077c11 */ /* 0x000fe200080f1405 */
[----:B------:R-:W-:Y:S01]  /*0780*/  IMAD.WIDE.U32 R20, R10, UR6, R12 ;  /* 0x000000060a147c25 */ /* 0x000fe2000f8e000c */
[----:B------:R-:W-:Y:S02]  /*0790*/  LEA.HI.X R5, R8, UR19, R3, 0x2, P1 ;  /* 0x0000001308057c11 */ /* 0x000fe400088f1403 */
[----:B------:R-:W-:Y:S01]  /*07a0*/  LEA R8, P1, R22, UR18, 0x2 ;  /* 0x0000001216087c11 */ /* 0x000fe2000f8210ff */
[C---:B------:R-:W-:Y:S01]  /*07b0*/  IMAD R9, R11.reuse, UR7, R23 ;  /* 0x000000070b097c24 */ /* 0x040fe2000f8e0217 */
[----:B------:R-:W-:Y:S01]  /*07c0*/  LEA R16, P2, R20, UR18, 0x2 ;  /* 0x0000001214107c11 */ /* 0x000fe2000f8410ff */
[----:B------:R-:W-:Y:S01]  /*07d0*/  IMAD R17, R11, UR6, R21 ;  /* 0x000000060b117c24 */ /* 0x000fe2000f8e0215 */
[----:B------:R-:W-:Y:S01]  /*07e0*/  IADD3 R3, P0, PT, R14, UR4, RZ ;  /* 0x000000040e037c10 */ /* 0x000fe2000ff1e0ff */
[----:B------:R-:W2:Y:S01]  /*07f0*/  LDG.E R6, desc[UR10][R6.64] ;  /* 0x0000000a06067981 */ /* 0x000ea2000c1e1900 */
[----:B------:R-:W-:-:S02]  /*0800*/  LEA.HI.X R9, R22, UR19, R9, 0x2, P1 ;  /* 0x0000001316097c11 */ /* 0x000fc400088f1409 */
[----:B------:R-:W-:Y:S01]  /*0810*/  IADD3 R22, P1, PT, R14, UR9, RZ ;  /* 0x000000090e167c10 */ /* 0x000fe2000ff3e0ff */
[----:B------:R-:W3:Y:S01]  /*0820*/  LDG.E R4, desc[UR10][R4.64] ;  /* 0x0000000a04047981 */ /* 0x000ee2000c1e1900 */
[----:B------:R-:W-:Y:S02]  /*0830*/  LEA.HI.X R17, R20, UR19, R17, 0x2, P2 ;  /* 0x0000001314117c11 */ /* 0x000fe400090f1411 */
[----:B------:R-:W-:Y:S01]  /*0840*/  IADD3.X R20, PT, PT, R2, UR5, RZ, P0, !PT ;  /* 0x0000000502147c10 */ /* 0x000fe200087fe4ff */
[----:B------:R-:W-:Y:S01]  /*0850*/  IMAD.X R23, RZ, RZ, R2, P1 ;  /* 0x000000ffff177224 */ /* 0x000fe200008e0602 */
[C---:B------:R-:W-:Y:S01]  /*0860*/  LEA R26, P0, R3.reuse, UR16, 0x2 ;  /* 0x00000010031a7c11 */ /* 0x040fe2000f8010ff */
[----:B------:R-:W4:Y:S01]  /*0870*/  LDG.E R8, desc[UR10][R8.64] ;  /* 0x0000000a08087981 */ /* 0x000f22000c1e1900 */
[----:B------:R-:W-:Y:S02]  /*0880*/  LEA R24, P3, R22, UR16, 0x2 ;  /* 0x0000001016187c11 */ /* 0x000fe4000f8610ff */
[----:B------:R-:W-:Y:S01]  /*0890*/  IADD3 R21, P1, PT, R14, UR7, RZ ;  /* 0x000000070e157c10 */ /* 0x000fe2000ff3e0ff */
[----:B------:R-:W5:Y:S01]  /*08a0*/  LDG.E R16, desc[UR10][R16.64] ;  /* 0x0000000a10107981 */ /* 0x000f62000c1e1900 */
[----:B------:R-:W-:-:S02]  /*08b0*/  LEA.HI.X R27, R3, UR17, R20, 0x2, P0 ;  /* 0x00000011031b7c11 */ /* 0x000fc400080f1414 */
[----:B------:R-:W-:Y:S02]  /*08c0*/  IADD3 R18, P2, PT, R14, UR6, RZ ;  /* 0x000000060e127c10 */ /* 0x000fe4000ff5e0ff */
[----:B------:R-:W-:Y:S01]  /*08d0*/  LEA.HI.X R25, R22, UR17, R23, 0x2, P3 ;  /* 0x0000001116197c11 */ /* 0x000fe200098f1417 */
[----:B------:R-:W2:Y:S01]  /*08e0*/  LDG.E R26, desc[UR10][R26.64] ;  /* 0x0000000a1a1a7981 */ /* 0x000ea2000c1e1900 */
[C---:B------:R-:W-:Y:S01]  /*08f0*/  LEA R22, P0, R21.reuse, UR16, 0x2 ;  /* 0x0000001015167c11 */ /* 0x040fe2000f8010ff */
[----:B------:R-:W-:Y:S01]  /*0900*/  IMAD.X R3, RZ, RZ, R2, P2 ;  /* 0x000000ffff037224 */ /* 0x000fe200010e0602 */
[----:B------:R-:W-:Y:S01]  /*0910*/  IADD3.X R28, PT, PT, RZ, R2, RZ, P1, !PT ;  /* 0x00000002ff1c7210 */ /* 0x000fe20000ffe4ff */
[----:B------:R-:W3:Y:S01]  /*0920*/  LDG.E R24, desc[UR10][R24.64] ;  /* 0x0000000a18187981 */ /* 0x000ee2000c1e1900 */
[----:B------:R-:W-:Y:S02]  /*0930*/  LEA R20, P3, R18, UR16, 0x2 ;  /* 0x0000001012147c11 */ /* 0x000fe4000f8610ff */
[----:B------:R-:W-:-:S02]  /*0940*/  LEA.HI.X R23, R21, UR17, R28, 0x2, P0 ;  /* 0x0000001115177c11 */ /* 0x000fc400080f141c */
[----:B------:R-:W-:-:S03]  /*0950*/  LEA.HI.X R21, R18, UR17, R3, 0x2, P3 ;  /* 0x0000001112157c11 */ /* 0x000fc600098f1403 */
[----:B------:R-:W4:Y:S04]  /*0960*/  LDG.E R22, desc[UR10][R22.64] ;  /* 0x0000000a16167981 */ /* 0x000f28000c1e1900 */
[----:B------:R-:W5:Y:S01]  /*0970*/  LDG.E R20, desc[UR10][R20.64] ;  /* 0x0000000a14147981 */ /* 0x000f62000c1e1900 */
[----:B------:R-:W-:Y:S01]  /*0980*/  UIADD3 UR4, UPT, UPT, UR4, 0x4, URZ ;  /* 0x0000000404047890 */ /* 0x000fe2000fffe0ff */
[----:B------:R-:W-:Y:S01]  /*0990*/  UMOV UR5, URZ ;  /* 0x000000ff00057c82 */ /* 0x000fe20008000000 */
[----:B--2---:R-:W-:-:S04]  /*09a0*/  FFMA R19, R26, R6, R19 ;  /* 0x000000061a137223 */ /* 0x004fc80000000013 */
[----:B---3--:R-:W-:-:S04]  /*09b0*/  FFMA R19, R24, R4, R19 ;  /* 0x0000000418137223 */ /* 0x008fc80000000013 */
[----:B----4-:R-:W-:-:S04]  /*09c0*/  FFMA R19, R22, R8, R19 ;  /* 0x0000000816137223 */ /* 0x010fc80000000013 */
[----:B-----5:R-:W-:-:S07]  /*09d0*/  FFMA R19, R20, R16, R19 ;  /* 0x0000001014137223 */ /* 0x020fce0000000013 */
.L_x_3:
[----:B------:R-:W-:Y:S05]  /*09e0*/  BRA.U !UP0, `(.L_x_0) ;  /* 0x0000000108d47547 */ /* 0x000fea000b800000 */
[----:B------:R-:W-:Y:S02]  /*09f0*/  UISETP.NE.U32.AND UP1, UPT, UR12, 0x1, UPT ;  /* 0x000000010c00788c */ /* 0x000fe4000bf25070 */
[----:B------:R-:W-:Y:S02]  /*0a00*/  ULOP3.LUT UR6, UR8, 0x1, URZ, 0xc0, !UPT ;  /* 0x0000000108067892 */ /* 0x000fe4000f8ec0ff */
[----:B------:R-:W-:Y:S02]  /*0a10*/  UISETP.NE.AND.EX UP1, UPT, URZ, URZ, UPT, UP1 ;  /* 0x000000ffff00728c */ /* 0x000fe4000bf25310 */
[----:B------:R-:W-:-:S04]  /*0a20*/  UISETP.NE.U32.AND UP0, UPT, UR6, 0x1, UPT ;  /* 0x000000010600788c */ /* 0x000fc8000bf05070 */
[----:B------:R-:W-:-:S03]  /*0a30*/  UISETP.NE.U32.AND.EX UP0, UPT, URZ, URZ, UPT, UP0 ;  /* 0x000000ffff00728c */ /* 0x000fc6000bf05100 */
[----:B------:R-:W-:Y:S08]  /*0a40*/  BRA.U !UP1, `(.L_x_4) ;  /* 0x0000000109787547 */ /* 0x000ff0000b800000 */
[----:B------:R-:W0:Y:S01]  /*0a50*/  LDCU.128 UR12, c[0x0][0x380] ;  /* 0x00007000ff0c77ac */ /* 0x000e220008000c00 */
[----:B------:R-:W-:Y:S01]  /*0a60*/  IMAD R4, R10, UR5, RZ ;  /* 0x000000050a047c24 */ /* 0x000fe2000f8e02ff */
[----:B------:R-:W-:Y:S01]  /*0a70*/  IADD3 R5, P0, PT, R14, UR4, RZ ;  /* 0x000000040e057c10 */ /* 0x000fe2000ff1e0ff */
[----:B------:R-:W-:Y:S01]  /*0a80*/  IMAD.MOV.U32 R16, RZ, RZ, R12 ;  /* 0x000000ffff107224 */ /* 0x000fe200078e000c */
[----:B------:R-:W-:Y:S01]  /*0a90*/  UIADD3 UR6, UPT, UPT, UR4, 0x1, URZ ;  /* 0x0000000104067890 */ /* 0x000fe2000fffe0ff */
[----:B------:R-:W-:Y:S01]  /*0aa0*/  IMAD.MOV.U32 R17, RZ, RZ, RZ ;  /* 0x000000ffff117224 */ /* 0x000fe200078e00ff */
[----:B------:R-:W-:Y:S01]  /*0ab0*/  IADD3.X R8, PT, PT, R2, UR5, RZ, P0, !PT ;  /* 0x0000000502087c10 */ /* 0x000fe200087fe4ff */
[----:B------:R-:W-:Y:S02]  /*0ac0*/  IMAD R9, R11, UR4, R4 ;  /* 0x000000040b097c24 */ /* 0x000fe4000f8e0204 */
[----:B------:R-:W-:Y:S01]  /*0ad0*/  IMAD.WIDE.U32 R6, R10, UR4, R16 ;  /* 0x000000040a067c25 */ /* 0x000fe2000f8e0010 */
[----:B------:R-:W-:-:S03]  /*0ae0*/  IADD3 R3, P0, PT, R14, UR6, RZ ;  /* 0x000000060e037c10 */ /* 0x000fc6000ff1e0ff */
[----:B------:R-:W-:Y:S01]  /*0af0*/  IMAD.WIDE.U32 R16, R10, UR6, R16 ;  /* 0x000000060a107c25 */ /* 0x000fe2000f8e0010 */
[----:B------:R-:W-:-:S03]  /*0b00*/  IADD3 R9, PT, PT, R7, R9, RZ ;  /* 0x0000000907097210 */ /* 0x000fc60007ffe0ff */
[----:B------:R-:W-:Y:S01]  /*0b10*/  IMAD R7, R11, UR6, R17 ;  /* 0x000000060b077c24 */ /* 0x000fe2000f8e0211 */
[C---:B0-----:R-:W-:Y:S01]  /*0b20*/  LEA R4, P1, R5.reuse, UR12, 0x2 ;  /* 0x0000000c05047c11 */ /* 0x041fe2000f8210ff */
[----:B------:R-:W-:Y:S01]  /*0b30*/  IMAD.X R18, RZ, RZ, R2, P0 ;  /* 0x000000ffff127224 */ /* 0x000fe200000e0602 */
[----:B------:R-:W-:Y:S02]  /*0b40*/  LEA R22, P3, R16, UR14, 0x2 ;  /* 0x0000000e10167c11 */ /* 0x000fe4000f8610ff */
[----:B------:R-:W-:Y:S02]  /*0b50*/  LEA.HI.X R5, R5, UR13, R8, 0x2, P1 ;  /* 0x0000000d05057c11 */ /* 0x000fe400088f1408 */
[C---:B------:R-:W-:Y:S02]  /*0b60*/  LEA R20, P1, R6.reuse, UR14, 0x2 ;  /* 0x0000000e06147c11 */ /* 0x040fe4000f8210ff */
[----:B------:R-:W-:Y:S01]  /*0b70*/  LEA R8, P2, R3, UR12, 0x2 ;  /* 0x0000000c03087c11 */ /* 0x000fe2000f8410ff */
[----:B------:R-:W2:Y:S01]  /*0b80*/  LDG.E R4, desc[UR10][R4.64] ;  /* 0x0000000a04047981 */ /* 0x000ea2000c1e1900 */
[----:B------:R-:W-:-:S02]  /*0b90*/  LEA.HI.X R21, R6, UR15, R9, 0x2, P1 ;  /* 0x0000000f06157c11 */ /* 0x000fc400088f1409 */
[----:B------:R-:W-:Y:S02]  /*0ba0*/  LEA.HI.X R23, R16, UR15, R7, 0x2, P3 ;  /* 0x0000000f10177c11 */ /* 0x000fe400098f1407 */
[----:B------:R-:W-:Y:S01]  /*0bb0*/  LEA.HI.X R9, R3, UR13, R18, 0x2, P2 ;  /* 0x0000000d03097c11 */ /* 0x000fe200090f1412 */
[----:B------:R-:W2:Y:S04]  /*0bc0*/  LDG.E R20, desc[UR10][R20.64] ;  /* 0x0000000a14147981 */ /* 0x000ea8000c1e1900 */
[----:B------:R-:W3:Y:S04]  /*0bd0*/  LDG.E R8, desc[UR10][R8.64] ;  /* 0x0000000a08087981 */ /* 0x000ee8000c1e1900 */
[----:B------:R-:W3:Y:S01]  /*0be0*/  LDG.E R22, desc[UR10][R22.64] ;  /* 0x0000000a16167981 */ /* 0x000ee2000c1e1900 */
[----:B------:R-:W-:Y:S01]  /*0bf0*/  UIADD3 UR4, UPT, UPT, UR4, 0x2, URZ ;  /* 0x0000000204047890 */ /* 0x000fe2000fffe0ff */
[----:B------:R-:W-:Y:S01]  /*0c00*/  UMOV UR5, URZ ;  /* 0x000000ff00057c82 */ /* 0x000fe20008000000 */
[----:B--2---:R-:W-:-:S04]  /*0c10*/  FFMA R19, R4, R20, R19 ;  /* 0x0000001404137223 */ /* 0x004fc80000000013 */
[----:B---3--:R-:W-:-:S07]  /*0c20*/  FFMA R19, R8, R22, R19 ;  /* 0x0000001608137223 */ /* 0x008fce0000000013 */
.L_x_4:
[----:B------:R-:W-:Y:S05]  /*0c30*/  BRA.U UP0, `(.L_x_0) ;  /* 0x0000000100407547 */ /* 0x000fea000b800000 */
[----:B------:R-:W0:Y:S01]  /*0c40*/  LDCU.128 UR12, c[0x0][0x380] ;  /* 0x00007000ff0c77ac */ /* 0x000e220008000c00 */
[----:B------:R-:W-:Y:S01]  /*0c50*/  IMAD R4, R10, UR5, RZ ;  /* 0x000000050a047c24 */ /* 0x000fe2000f8e02ff */
[----:B------:R-:W-:Y:S01]  /*0c60*/  IADD3 R14, P0, PT, R14, UR4, RZ ;  /* 0x000000040e0e7c10 */ /* 0x000fe2000ff1e0ff */
[----:B------:R-:W-:Y:S02]  /*0c70*/  IMAD.MOV.U32 R6, RZ, RZ, R12 ;  /* 0x000000ffff067224 */ /* 0x000fe400078e000c */
[----:B------:R-:W-:Y:S01]  /*0c80*/  IMAD.MOV.U32 R7, RZ, RZ, RZ ;  /* 0x000000ffff077224 */ /* 0x000fe200078e00ff */
[----:B------:R-:W-:Y:S01]  /*0c90*/  IADD3.X R5, PT, PT, R2, UR5, RZ, P0, !PT ;  /* 0x0000000502057c10 */ /* 0x000fe200087fe4ff */
[----:B------:R-:W-:Y:S02]  /*0ca0*/  IMAD R3, R11, UR4, R4 ;  /* 0x000000040b037c24 */ /* 0x000fe4000f8e0204 */
[----:B------:R-:W-:-:S05]  /*0cb0*/  IMAD.WIDE.U32 R6, R10, UR4, R6 ;  /* 0x000000040a067c25 */ /* 0x000fca000f8e0006 */
[----:B------:R-:W-:Y:S02]  /*0cc0*/  IADD3 R3, PT, PT, R7, R3, RZ ;  /* 0x0000000307037210 */ /* 0x000fe40007ffe0ff */
[----:B0-----:R-:W-:Y:S02]  /*0cd0*/  LEA R4, P1, R14, UR12, 0x2 ;  /* 0x0000000c0e047c11 */ /* 0x001fe4000f8210ff */
[----:B------:R-:W-:Y:S02]  /*0ce0*/  LEA R2, P0, R6, UR14, 0x2 ;  /* 0x0000000e06027c11 */ /* 0x000fe4000f8010ff */
[----:B------:R-:W-:Y:S02]  /*0cf0*/  LEA.HI.X R5, R14, UR13, R5, 0x2, P1 ;  /* 0x0000000d0e057c11 */ /* 0x000fe400088f1405 */
[----:B------:R-:W-:-:S03]  /*0d00*/  LEA.HI.X R3, R6, UR15, R3, 0x2, P0 ;  /* 0x0000000f06037c11 */ /* 0x000fc600080f1403 */
[----:B------:R-:W2:Y:S04]  /*0d10*/  LDG.E R4, desc[UR10][R4.64] ;  /* 0x0000000a04047981 */ /* 0x000ea8000c1e1900 */
[----:B------:R-:W2:Y:S02]  /*0d20*/  LDG.E R2, desc[UR10][R2.64] ;  /* 0x0000000a02027981 */ /* 0x000ea4000c1e1900 */
[----:B--2---:R-:W-:-:S07]  /*0d30*/  FFMA R19, R4, R2, R19 ;  /* 0x0000000204137223 */ /* 0x004fce0000000013 */
.L_x_0:
[----:B------:R-:W0:Y:S01]  /*0d40*/  LDCU.64 UR4, c[0x0][0x3a8] ;  /* 0x00007500ff0477ac */ /* 0x000e220008000a00 */
[----:B------:R-:W-:Y:S02]  /*0d50*/  IMAD.MOV.U32 R2, RZ, RZ, R12 ;  /* 0x000000ffff027224 */ /* 0x000fe400078e000c */
[----:B------:R-:W-:Y:S02]  /*0d60*/  IMAD.MOV.U32 R3, RZ, RZ, RZ ;  /* 0x000000ffff037224 */ /* 0x000fe400078e00ff */
[----:B------:R-:W-:-:S04]  /*0d70*/  IMAD.WIDE.U32 R2, R0, R10, R2 ;  /* 0x0000000a00027225 */ /* 0x000fc800078e0002 */
[----:B------:R-:W-:Y:S01]  /*0d80*/  IMAD R11, R0, R11, R3 ;  /* 0x0000000b000b7224 */ /* 0x000fe200078e0203 */
[----:B0-----:R-:W-:-:S04]  /*0d90*/  LEA R4, P0, R2, UR4, 0x2 ;  /* 0x0000000402047c11 */ /* 0x001fc8000f8010ff */
[----:B------:R-:W-:-:S05]  /*0da0*/  LEA.HI.X R5, R2, UR5, R11, 0x2, P0 ;  /* 0x0000000502057c11 */ /* 0x000fca00080f140b */
[----:B------:R-:W-:Y:S01]  /*0db0*/  STG.E desc[UR10][R4.64], R19 ;  /* 0x0000001304007986 */ /* 0x000fe2000c10190a */
[----:B------:R-:W-:Y:S05]  /*0dc0*/  EXIT ;  /* 0x000000000000794d */ /* 0x000fea0003800000 */
.L_x_5:
[----:B------:R-:W-:-:S00]  /*0dd0*/  BRA `(.L_x_5) ;  /* 0xfffffffc00fc7947 */ /* 0x000fc0000383ffff */
[----:B------:R-:W-:-:S00]  /*0de0*/  NOP ;  /* 0x0000000000007918 */ /* 0x000fc00000000000 */
        /* <DEDUP_REMOVED lines=9> */
.L_x_6:


//--------------------- .nv.shared.reserved.0     --------------------------
	.section	.nv.shared.reserved.0,"aw",@nobits
	.weak		__nv_reservedSMEM_offset_0_alias
	.size		__nv_reservedSMEM_offset_0_alias, 0, 64
	.other		__nv_reservedSMEM_offset_0_alias,@"STO_CUDA_RESERVED_SHARED STV_DEFAULT"
__nv_reservedSMEM_offset_0_alias:
	.zero		0
	.zero		64


//--------------------- .nv.constant0._Z13matmul_kernelPKfS0_mmmPf --------------------------
	.section	.nv.constant0._Z13matmul_kernelPKfS0_mmmPf,"a",@progbits
	.sectionflags	@""
	.align	4
.nv.constant0._Z13matmul_kernelPKfS0_mmmPf:
	.zero		944


//--------------------- SYMBOLS --------------------------

	.type		.nv.reservedSmem.offset0,@object
	.size		.nv.reservedSmem.offset0,0x4
